	.headerflags	@"EF_CUDA_TEXMODE_UNIFIED EF_CUDA_64BIT_ADDRESS EF_CUDA_ACCELERATORS EF_CUDA_SM90 EF_CUDA_VIRTUAL_SM(EF_CUDA_SM90)"
	.elftype	@"ET_EXEC"


//--------------------- .nv.info                  --------------------------
	.section	.nv.info,"",@"SHT_CUDA_INFO"
	.align	4


	//----- nvinfo : EIATTR_REGCOUNT
	.align		4
        /*0000*/ 	.byte	0x04, 0x2f
        /*0002*/ 	.short	(.L_1 - .L_0)
	.align		4
.L_0:
        /*0004*/ 	.word	index@(triton_poi_fused_mean_6)
        /*0008*/ 	.word	0x0000000a


	//----- nvinfo : EIATTR_MIN_STACK_SIZE
	.align		4
.L_1:
        /*000c*/ 	.byte	0x04, 0x12
        /*000e*/ 	.short	(.L_3 - .L_2)
	.align		4
.L_2:
        /*0010*/ 	.word	index@(triton_poi_fused_mean_6)
        /*0014*/ 	.word	0x00000000


	//----- nvinfo : EIATTR_FRAME_SIZE
	.align		4
.L_3:
        /*0018*/ 	.byte	0x04, 0x11
        /*001a*/ 	.short	(.L_5 - .L_4)
	.align		4
.L_4:
        /*001c*/ 	.word	index@(triton_poi_fused_mean_6)
        /*0020*/ 	.word	0x00000000


	//----- nvinfo : EIATTR_MIN_STACK_SIZE
	.align		4
.L_5:
        /*0024*/ 	.byte	0x04, 0x12
        /*0026*/ 	.short	(.L_7 - .L_6)
	.align		4
.L_6:
        /*0028*/ 	.word	index@(triton_poi_fused_mean_6)
        /*002c*/ 	.word	0x00000000
.L_7:


//--------------------- .nv.info.triton_poi_fused_mean_6 --------------------------
	.section	.nv.info.triton_poi_fused_mean_6,"",@"SHT_CUDA_INFO"
	.sectionflags	@""
	.align	4


	//----- nvinfo : EIATTR_CUDA_API_VERSION
	.align		4
        /*0000*/ 	.byte	0x04, 0x37
        /*0002*/ 	.short	(.L_9 - .L_8)
.L_8:
        /*0004*/ 	.word	0x0000007c


	//----- nvinfo : EIATTR_KPARAM_INFO
	.align		4
.L_9:
        /*0008*/ 	.byte	0x04, 0x17
        /*000a*/ 	.short	(.L_11 - .L_10)
.L_10:
        /*000c*/ 	.word	0x00000000
        /*0010*/ 	.short	0x0001
        /*0012*/ 	.short	0x0008
        /*0014*/ 	.byte	0x00, 0xf4, 0x21, 0x00


	//----- nvinfo : EIATTR_KPARAM_INFO
	.align		4
.L_11:
        /*0018*/ 	.byte	0x04, 0x17
        /*001a*/ 	.short	(.L_13 - .L_12)
.L_12:
        /*001c*/ 	.word	0x00000000
        /*0020*/ 	.short	0x0000
        /*0022*/ 	.short	0x0000
        /*0024*/ 	.byte	0x00, 0xf4, 0x21, 0x00


	//----- nvinfo : EIATTR_SPARSE_MMA_MASK
	.align		4
.L_13:
        /*0028*/ 	.byte	0x03, 0x50
        /*002a*/ 	.short	0x0000


	//----- nvinfo : EIATTR_MAXREG_COUNT
	.align		4
        /*002c*/ 	.byte	0x03, 0x1b
        /*002e*/ 	.short	0x00ff


	//----- nvinfo : EIATTR_EXIT_INSTR_OFFSETS
	.align		4
        /*0030*/ 	.byte	0x04, 0x1c
        /*0032*/ 	.short	(.L_15 - .L_14)


	//   ....[0]....
.L_14:
        /*0034*/ 	.word	0x00000090


	//   ....[1]....
        /*0038*/ 	.word	0x00000100


	//----- nvinfo : EIATTR_REQNTID
	.align		4
.L_15:
        /*003c*/ 	.byte	0x04, 0x10
        /*003e*/ 	.short	(.L_17 - .L_16)
.L_16:
        /*0040*/ 	.word	0x00000020
        /*0044*/ 	.word	0x00000001
        /*0048*/ 	.word	0x00000001


	//----- nvinfo : EIATTR_CBANK_PARAM_SIZE
	.align		4
.L_17:
        /*004c*/ 	.byte	0x03, 0x19
        /*004e*/ 	.short	0x0010


	//----- nvinfo : EIATTR_PARAM_CBANK
	.align		4
        /*0050*/ 	.byte	0x04, 0x0a
        /*0052*/ 	.short	(.L_19 - .L_18)
	.align		4
.L_18:
        /*0054*/ 	.word	index@(.nv.constant0.triton_poi_fused_mean_6)
        /*0058*/ 	.short	0x0210
        /*005a*/ 	.short	0x0010


	//----- nvinfo : EIATTR_SW_WAR
	.align		4
.L_19:
        /*005c*/ 	.byte	0x04, 0x36
        /*005e*/ 	.short	(.L_21 - .L_20)
.L_20:
        /*0060*/ 	.word	0x00000008
.L_21:


//--------------------- .nv.callgraph             --------------------------
	.section	.nv.callgraph,"",@"SHT_CUDA_CALLGRAPH"
	.align	4
	.sectionentsize	8
	.align		4
        /*0000*/ 	.word	0x00000000
	.align		4
        /*0004*/ 	.word	0xffffffff
	.align		4
        /*0008*/ 	.word	0x00000000
	.align		4
        /*000c*/ 	.word	0xfffffffe
	.align		4
        /*0010*/ 	.word	0x00000000
	.align		4
        /*0014*/ 	.word	0xfffffffd
	.align		4
        /*0018*/ 	.word	0x00000000
	.align		4
        /*001c*/ 	.word	0xfffffffc


//--------------------- .text.triton_poi_fused_mean_6 --------------------------
	.section	.text.triton_poi_fused_mean_6,"ax",@progbits
	.align	128
        .global         triton_poi_fused_mean_6
        .type           triton_poi_fused_mean_6,@function
        .size           triton_poi_fused_mean_6,(.L_x_1 - triton_poi_fused_mean_6)
        .other          triton_poi_fused_mean_6,@"STO_CUDA_ENTRY STV_DEFAULT"
triton_poi_fused_mean_6:
.text.triton_poi_fused_mean_6:
[----:B------:R-:W0:Y:S02]  /*0000*/  LDC R1, c[0x0][0x28] ;  /* 0x00000a00ff017b82 */ /* 0x000e240000000800 */
[----:B------:R-:W1:Y:S01]  /*0010*/  LDC.64 R2, c[0x0][0x210] ;  /* 0x00008400ff027b82 */ /* 0x000e620000000a00 */
[----:B------:R-:W-:Y:S02]  /*0020*/  ULDC.64 UR4, c[0x0][0x208] ;  /* 0x0000820000047ab9 */ /* 0x000fe40000000a00 */
[----:B-1----:R1:W5:Y:S04]  /*0030*/  LDG.E R0, desc[UR4][R2.64] ;  /* 0x0000000402007981 */ /* 0x002368000c1e1900 */
[----:B------:R1:W5:Y:S04]  /*0040*/  LDG.E R5, desc[UR4][R2.64+0x4] ;  /* 0x0000040402057981 */ /* 0x000368000c1e1900 */
[----:B------:R1:W5:Y:S04]  /*0050*/  LDG.E R4, desc[UR4][R2.64+0x8] ;  /* 0x0000080402047981 */ /* 0x000368000c1e1900 */
[----:B------:R1:W5:Y:S01]  /*0060*/  LDG.E R6, desc[UR4][R2.64+0xc] ;  /* 0x00000c0402067981 */ /* 0x000362000c1e1900 */
[----:B------:R-:W2:Y:S02]  /*0070*/  S2R R7, SR_TID.X ;  /* 0x0000000000077919 */ /* 0x000ea40000002100 */
[----:B--2---:R-:W-:-:S13]  /*0080*/  LOP3.LUT P0, RZ, R7, 0x1f, RZ, 0xc0, !PT ;  /* 0x0000001f07ff7812 */ /* 0x004fda000780c0ff */
[----:B-1----:R-:W-:Y:S05]  /*0090*/  @P0 EXIT ;  /* 0x000000000000094d */ /* 0x002fea0003800000 */
[----:B------:R-:W0:Y:S01]  /*00a0*/  LDC.64 R2, c[0x0][0x218] ;  /* 0x00008600ff027b82 */ /* 0x000e220000000a00 */
[----:B-----5:R-:W-:-:S04]  /*00b0*/  FADD R5, R0, R5 ;  /* 0x0000000500057221 */ /* 0x020fc80000000000 */
[----:B------:R-:W-:-:S04]  /*00c0*/  FADD R5, R4, R5 ;  /* 0x0000000504057221 */ /* 0x000fc80000000000 */
[----:B------:R-:W-:-:S04]  /*00d0*/  FADD R5, R6, R5 ;  /* 0x0000000506057221 */ /* 0x000fc80000000000 */
[----:B------:R-:W-:-:S05]  /*00e0*/  FMUL R5, R5, 0.25 ;  /* 0x3e80000005057820 */ /* 0x000fca0000400000 */
[----:B0-----:R-:W-:Y:S01]  /*00f0*/  STG.E desc[UR4][R2.64], R5 ;  /* 0x0000000502007986 */ /* 0x001fe2000c101904 */
[----:B------:R-:W-:Y:S05]  /*0100*/  EXIT ;  /* 0x000000000000794d */ /* 0x000fea0003800000 */
.L_x_0:
[----:B------:R-:W-:-:S00]  /*0110*/  BRA `(.L_x_0) ;  /* 0xfffffffc00fc7947 */ /* 0x000fc0000383ffff */
[----:B------:R-:W-:-:S00]  /*0120*/  NOP ;  /* 0x0000000000007918 */ /* 0x000fc00000000000 */
        /* <DEDUP_REMOVED lines=13> */
.L_x_1:


//--------------------- .nv.constant0.triton_poi_fused_mean_6 --------------------------
	.section	.nv.constant0.triton_poi_fused_mean_6,"a",@progbits
	.sectionflags	@""
	.align	4
.nv.constant0.triton_poi_fused_mean_6:
	.zero		544
